//
// Generated by NVIDIA NVVM Compiler
//
// Compiler Build ID: CL-36424714
// Cuda compilation tools, release 13.0, V13.0.88
// Based on NVVM 20.0.0
//

.version 9.0
.target sm_100
.address_size 64

	// .globl	_Z6modinvPiS_i

.visible .entry _Z6modinvPiS_i(
	.param .u64 .ptr .align 1 _Z6modinvPiS_i_param_0,
	.param .u64 .ptr .align 1 _Z6modinvPiS_i_param_1,
	.param .u32 _Z6modinvPiS_i_param_2
)
{


	ret;

}


// ===== COMPILED SASS (sm_100) =====

	.target	sm_100

	.elftype	@"ET_EXEC"


//--------------------- .note.nv.tkinfo           --------------------------
	.section	.note.nv.tkinfo,"",@"SHT_NOTE"
	.sectionflags	@"SHF_NOTE_NV_TKINFO"
	.tkinfo
        /*0018*/ 	.word	0x00000002
        /*0030*/ 	.string	""
        /*0030*/ 	.string	"ptxas"
        /*0030*/ 	.string	"Cuda compilation tools, release 13.0, V13.0.88"
        /*0030*/ 	.string	"Build cuda_13.0.r13.0/compiler.36424714_0"
        /*0030*/ 	.string	"-arch sm_100 -m 64 "



//--------------------- .note.nv.cuinfo           --------------------------
	.section	.note.nv.cuinfo,"",@"SHT_NOTE"
	.sectionflags	@"SHF_NOTE_NV_CUINFO"
        /*0018*/ 	.short	0x0002
        /*001a*/ 	.short	0x0064
        /*001c*/ 	.short	0x0082
	.zero		2


//--------------------- .nv.info                  --------------------------
	.section	.nv.info,"",@"SHT_CUDA_INFO"
	.align	4


	//----- nvinfo : EIATTR_REGCOUNT
	.align		4
        /*0000*/ 	.byte	0x04, 0x2f
        /*0002*/ 	.short	(.L_1 - .L_0)
	.align		4
.L_0:
        /*0004*/ 	.word	index@(_Z6modinvPiS_i)
        /*0008*/ 	.word	0x00000004


	//----- nvinfo : EIATTR_FRAME_SIZE
	.align		4
.L_1:
        /*000c*/ 	.byte	0x04, 0x11
        /*000e*/ 	.short	(.L_3 - .L_2)
	.align		4
.L_2:
        /*0010*/ 	.word	index@(_Z6modinvPiS_i)
        /*0014*/ 	.word	0x00000000


	//----- nvinfo : EIATTR_MIN_STACK_SIZE
	.align		4
.L_3:
        /*0018*/ 	.byte	0x04, 0x12
        /*001a*/ 	.short	(.L_5 - .L_4)
	.align		4
.L_4:
        /*001c*/ 	.word	index@(_Z6modinvPiS_i)
        /*0020*/ 	.word	0x00000000
.L_5:


//--------------------- .nv.compat                --------------------------
	.section	.nv.compat,"",@"SHT_CUDA_COMPAT_INFO"
	.align	4
        /*0000*/ 	.byte	0x02, 0x09, 0x00, 0x00, 0x02, 0x02, 0x01, 0x00, 0x02, 0x05, 0x05, 0x00, 0x03, 0x07, 0x01, 0x01
        /*0010*/ 	.byte	0x02, 0x03, 0x00, 0x00, 0x02, 0x06, 0x01, 0x00, 0x04, 0x0b, 0x08, 0x00, 0x09, 0x00, 0x00, 0x00
        /*0020*/ 	.byte	0x00, 0x00, 0x00, 0x00


//--------------------- .nv.info._Z6modinvPiS_i   --------------------------
	.section	.nv.info._Z6modinvPiS_i,"",@"SHT_CUDA_INFO"
	.sectionflags	@""
	.align	4


	//----- nvinfo : EIATTR_CUDA_API_VERSION
	.align		4
        /*0000*/ 	.byte	0x04, 0x37
        /*0002*/ 	.short	(.L_7 - .L_6)
.L_6:
        /*0004*/ 	.word	0x00000082


	//----- nvinfo : EIATTR_KPARAM_INFO
	.align		4
.L_7:
        /*0008*/ 	.byte	0x04, 0x17
        /*000a*/ 	.short	(.L_9 - .L_8)
.L_8:
        /*000c*/ 	.word	0x00000000
        /*0010*/ 	.short	0x0002
        /*0012*/ 	.short	0x0010
        /*0014*/ 	.byte	0x00, 0xf0, 0x11, 0x00


	//----- nvinfo : EIATTR_KPARAM_INFO
	.align		4
.L_9:
        /*0018*/ 	.byte	0x04, 0x17
        /*001a*/ 	.short	(.L_11 - .L_10)
.L_10:
        /*001c*/ 	.word	0x00000000
        /*0020*/ 	.short	0x0001
        /*0022*/ 	.short	0x0008
        /*0024*/ 	.byte	0x00, 0xf5, 0x21, 0x00


	//----- nvinfo : EIATTR_KPARAM_INFO
	.align		4
.L_11:
        /*0028*/ 	.byte	0x04, 0x17
        /*002a*/ 	.short	(.L_13 - .L_12)
.L_12:
        /*002c*/ 	.word	0x00000000
        /*0030*/ 	.short	0x0000
        /*0032*/ 	.short	0x0000
        /*0034*/ 	.byte	0x00, 0xf5, 0x21, 0x00


	//----- nvinfo : EIATTR_SPARSE_MMA_MASK
	.align		4
.L_13:
        /*0038*/ 	.byte	0x03, 0x50
        /*003a*/ 	.short	0x0000


	//----- nvinfo : EIATTR_MAXREG_COUNT
	.align		4
        /*003c*/ 	.byte	0x03, 0x1b
        /*003e*/ 	.short	0x00ff


	//----- nvinfo : EIATTR_MERCURY_ISA_VERSION
	.align		4
        /*0040*/ 	.byte	0x03, 0x5f
        /*0042*/ 	.short	0x0101


	//----- nvinfo : EIATTR_VRC_CTA_INIT_COUNT
	.align		4
        /*0044*/ 	.byte	0x02, 0x4a
	.zero		1
	.zero		1


	//----- nvinfo : EIATTR_EXIT_INSTR_OFFSETS
	.align		4
        /*0048*/ 	.byte	0x04, 0x1c
        /*004a*/ 	.short	(.L_15 - .L_14)


	//   ....[0]....
.L_14:
        /*004c*/ 	.word	0x00000010


	//----- nvinfo : EIATTR_CBANK_PARAM_SIZE
	.align		4
.L_15:
        /*0050*/ 	.byte	0x03, 0x19
        /*0052*/ 	.short	0x0014


	//----- nvinfo : EIATTR_PARAM_CBANK
	.align		4
        /*0054*/ 	.byte	0x04, 0x0a
        /*0056*/ 	.short	(.L_17 - .L_16)
	.align		4
.L_16:
        /*0058*/ 	.word	index@(.nv.constant0._Z6modinvPiS_i)
        /*005c*/ 	.short	0x0380
        /*005e*/ 	.short	0x0014


	//----- nvinfo : EIATTR_SW_WAR
	.align		4
.L_17:
        /*0060*/ 	.byte	0x04, 0x36
        /*0062*/ 	.short	(.L_19 - .L_18)
.L_18:
        /*0064*/ 	.word	0x00000008
.L_19:


//--------------------- .nv.callgraph             --------------------------
	.section	.nv.callgraph,"",@"SHT_CUDA_CALLGRAPH"
	.align	4
	.sectionentsize	8
	.align		4
        /*0000*/ 	.word	0x00000000
	.align		4
        /*0004*/ 	.word	0xffffffff
	.align		4
        /*0008*/ 	.word	0x00000000
	.align		4
        /*000c*/ 	.word	0xfffffffe
	.align		4
        /*0010*/ 	.word	0x00000000
	.align		4
        /*0014*/ 	.word	0xfffffffd
	.align		4
        /*0018*/ 	.word	0x00000000
	.align		4
        /*001c*/ 	.word	0xfffffffc


//--------------------- .text._Z6modinvPiS_i      --------------------------
	.section	.text._Z6modinvPiS_i,"ax",@progbits
	.align	128
        .global         _Z6modinvPiS_i
        .type           _Z6modinvPiS_i,@function
        .size           _Z6modinvPiS_i,(.L_x_1 - _Z6modinvPiS_i)
        .other          _Z6modinvPiS_i,@"STO_CUDA_ENTRY STV_DEFAULT"
_Z6modinvPiS_i:
.text._Z6modinvPiS_i:
[----:B------:R-:W-:Y:S01]  /*0000*/  LDC R1, c[0x0][0x37c] ;  /* 0x0000df00ff017b82 */ /* 0x000fe20000000800 */
[----:B------:R-:W-:Y:S05]  /*0010*/  EXIT ;  /* 0x000000000000794d */ /* 0x000fea0003800000 */
.L_x_0:
[----:B------:R-:W-:-:S00]  /*0020*/  BRA `(.L_x_0) ;  /* 0xfffffffc00fc7947 */ /* 0x000fc0000383ffff */
[----:B------:R-:W-:-:S00]  /*0030*/  NOP ;  /* 0x0000000000007918 */ /* 0x000fc00000000000 */
        /* <DEDUP_REMOVED lines=12> */
.L_x_1:


//--------------------- .nv.shared.reserved.0     --------------------------
	.section	.nv.shared.reserved.0,"aw",@nobits
	.weak		__nv_reservedSMEM_offset_0_alias
	.size		__nv_reservedSMEM_offset_0_alias, 0, 64
	.other		__nv_reservedSMEM_offset_0_alias,@"STO_CUDA_RESERVED_SHARED STV_DEFAULT"
__nv_reservedSMEM_offset_0_alias:
	.zero		0
	.zero		64


//--------------------- .nv.constant0._Z6modinvPiS_i --------------------------
	.section	.nv.constant0._Z6modinvPiS_i,"a",@progbits
	.sectionflags	@""
	.align	4
.nv.constant0._Z6modinvPiS_i:
	.zero		916


//--------------------- SYMBOLS --------------------------

	.type		.nv.reservedSmem.offset0,@object
	.size		.nv.reservedSmem.offset0,0x4
